//
// Generated by NVIDIA NVVM Compiler
//
// Compiler Build ID: CL-36424714
// Cuda compilation tools, release 13.0, V13.0.88
// Based on NVVM 20.0.0
//

.version 9.0
.target sm_100
.address_size 64

	// .globl	_Z7bfs_csrPiS_S_S_iS_S_i

.visible .entry _Z7bfs_csrPiS_S_S_iS_S_i(
	.param .u64 .ptr .align 1 _Z7bfs_csrPiS_S_S_iS_S_i_param_0,
	.param .u64 .ptr .align 1 _Z7bfs_csrPiS_S_S_iS_S_i_param_1,
	.param .u64 .ptr .align 1 _Z7bfs_csrPiS_S_S_iS_S_i_param_2,
	.param .u64 .ptr .align 1 _Z7bfs_csrPiS_S_S_iS_S_i_param_3,
	.param .u32 _Z7bfs_csrPiS_S_S_iS_S_i_param_4,
	.param .u64 .ptr .align 1 _Z7bfs_csrPiS_S_S_iS_S_i_param_5,
	.param .u64 .ptr .align 1 _Z7bfs_csrPiS_S_S_iS_S_i_param_6,
	.param .u32 _Z7bfs_csrPiS_S_S_iS_S_i_param_7
)
{
	.reg .pred 	%p<5>;
	.reg .b32 	%r<18>;
	.reg .b64 	%rd<23>;

	ld.param.u64 	%rd6, [_Z7bfs_csrPiS_S_S_iS_S_i_param_0];
	ld.param.u64 	%rd7, [_Z7bfs_csrPiS_S_S_iS_S_i_param_1];
	ld.param.u64 	%rd8, [_Z7bfs_csrPiS_S_S_iS_S_i_param_2];
	ld.param.u64 	%rd9, [_Z7bfs_csrPiS_S_S_iS_S_i_param_3];
	ld.param.u32 	%r8, [_Z7bfs_csrPiS_S_S_iS_S_i_param_4];
	ld.param.u64 	%rd10, [_Z7bfs_csrPiS_S_S_iS_S_i_param_5];
	ld.param.u64 	%rd11, [_Z7bfs_csrPiS_S_S_iS_S_i_param_6];
	ld.param.u32 	%r7, [_Z7bfs_csrPiS_S_S_iS_S_i_param_7];
	mov.u32 	%r9, %ctaid.x;
	mov.u32 	%r10, %ntid.x;
	mov.u32 	%r11, %tid.x;
	mad.lo.s32 	%r1, %r9, %r10, %r11;
	setp.ge.s32 	%p1, %r1, %r8;
	@%p1 bra 	$L__BB0_6;
	cvta.to.global.u64 	%rd12, %rd6;
	cvta.to.global.u64 	%rd13, %rd9;
	mul.wide.s32 	%rd14, %r1, 4;
	add.s64 	%rd15, %rd13, %rd14;
	ld.global.u32 	%r12, [%rd15];
	mul.wide.s32 	%rd16, %r12, 4;
	add.s64 	%rd1, %rd12, %rd16;
	ld.global.u32 	%r17, [%rd1];
	ld.global.u32 	%r13, [%rd1+4];
	setp.ge.s32 	%p2, %r17, %r13;
	@%p2 bra 	$L__BB0_6;
	add.s32 	%r3, %r7, 1;
	cvta.to.global.u64 	%rd2, %rd7;
	cvta.to.global.u64 	%rd3, %rd8;
	cvta.to.global.u64 	%rd4, %rd11;
	cvta.to.global.u64 	%rd5, %rd10;
$L__BB0_3:
	mul.wide.s32 	%rd17, %r17, 4;
	add.s64 	%rd18, %rd2, %rd17;
	ld.global.u32 	%r5, [%rd18];
	mul.wide.s32 	%rd19, %r5, 4;
	add.s64 	%rd20, %rd3, %rd19;
	atom.relaxed.global.cas.b32 	%r14, [%rd20], -1, %r3;
	setp.ne.s32 	%p3, %r14, -1;
	@%p3 bra 	$L__BB0_5;
	atom.global.add.u32 	%r15, [%rd4], 1;
	mul.wide.s32 	%rd21, %r15, 4;
	add.s64 	%rd22, %rd5, %rd21;
	st.global.u32 	[%rd22], %r5;
$L__BB0_5:
	add.s32 	%r17, %r17, 1;
	ld.global.u32 	%r16, [%rd1+4];
	setp.lt.s32 	%p4, %r17, %r16;
	@%p4 bra 	$L__BB0_3;
$L__BB0_6:
	ret;

}
	// .globl	_Z16bfs_update_edgesPiS_S_S_iS_S_
.visible .entry _Z16bfs_update_edgesPiS_S_S_iS_S_(
	.param .u64 .ptr .align 1 _Z16bfs_update_edgesPiS_S_S_iS_S__param_0,
	.param .u64 .ptr .align 1 _Z16bfs_update_edgesPiS_S_S_iS_S__param_1,
	.param .u64 .ptr .align 1 _Z16bfs_update_edgesPiS_S_S_iS_S__param_2,
	.param .u64 .ptr .align 1 _Z16bfs_update_edgesPiS_S_S_iS_S__param_3,
	.param .u32 _Z16bfs_update_edgesPiS_S_S_iS_S__param_4,
	.param .u64 .ptr .align 1 _Z16bfs_update_edgesPiS_S_S_iS_S__param_5,
	.param .u64 .ptr .align 1 _Z16bfs_update_edgesPiS_S_S_iS_S__param_6
)
{
	.reg .pred 	%p<11>;
	.reg .b32 	%r<21>;
	.reg .b64 	%rd<25>;

	ld.param.u64 	%rd7, [_Z16bfs_update_edgesPiS_S_S_iS_S__param_0];
	ld.param.u64 	%rd8, [_Z16bfs_update_edgesPiS_S_S_iS_S__param_1];
	ld.param.u64 	%rd12, [_Z16bfs_update_edgesPiS_S_S_iS_S__param_2];
	ld.param.u64 	%rd9, [_Z16bfs_update_edgesPiS_S_S_iS_S__param_3];
	ld.param.u32 	%r9, [_Z16bfs_update_edgesPiS_S_S_iS_S__param_4];
	ld.param.u64 	%rd10, [_Z16bfs_update_edgesPiS_S_S_iS_S__param_5];
	ld.param.u64 	%rd11, [_Z16bfs_update_edgesPiS_S_S_iS_S__param_6];
	cvta.to.global.u64 	%rd1, %rd12;
	mov.u32 	%r10, %ctaid.x;
	mov.u32 	%r11, %ntid.x;
	mov.u32 	%r12, %tid.x;
	mad.lo.s32 	%r1, %r10, %r11, %r12;
	setp.ge.s32 	%p1, %r1, %r9;
	@%p1 bra 	$L__BB1_8;
	cvta.to.global.u64 	%rd13, %rd9;
	mul.wide.s32 	%rd14, %r1, 4;
	add.s64 	%rd15, %rd13, %rd14;
	ld.global.u32 	%r2, [%rd15];
	mul.wide.s32 	%rd16, %r2, 4;
	add.s64 	%rd17, %rd1, %rd16;
	ld.global.u32 	%r3, [%rd17];
	setp.lt.s32 	%p2, %r3, 0;
	@%p2 bra 	$L__BB1_8;
	cvta.to.global.u64 	%rd18, %rd7;
	add.s64 	%rd2, %rd18, %rd16;
	ld.global.u32 	%r20, [%rd2];
	ld.global.u32 	%r13, [%rd2+4];
	setp.ge.s32 	%p3, %r20, %r13;
	@%p3 bra 	$L__BB1_8;
	add.s32 	%r5, %r3, 1;
	cvta.to.global.u64 	%rd3, %rd8;
	cvta.to.global.u64 	%rd4, %rd11;
	cvta.to.global.u64 	%rd5, %rd10;
$L__BB1_4:
	mul.wide.s32 	%rd20, %r20, 4;
	add.s64 	%rd21, %rd3, %rd20;
	ld.global.u32 	%r7, [%rd21];
	mul.wide.s32 	%rd22, %r7, 4;
	add.s64 	%rd6, %rd1, %rd22;
	ld.global.u32 	%r14, [%rd6];
	setp.ne.s32 	%p4, %r14, -1;
	setp.ge.s32 	%p5, %r5, %r14;
	and.pred  	%p6, %p4, %p5;
	@%p6 bra 	$L__BB1_7;
	atom.global.min.s32 	%r16, [%rd6], %r5;
	setp.ne.s32 	%p7, %r16, -1;
	setp.le.s32 	%p8, %r16, %r5;
	and.pred  	%p9, %p7, %p8;
	@%p9 bra 	$L__BB1_7;
	atom.global.add.u32 	%r18, [%rd4], 1;
	mul.wide.s32 	%rd23, %r18, 4;
	add.s64 	%rd24, %rd5, %rd23;
	st.global.u32 	[%rd24], %r7;
$L__BB1_7:
	add.s32 	%r20, %r20, 1;
	ld.global.u32 	%r19, [%rd2+4];
	setp.lt.s32 	%p10, %r20, %r19;
	@%p10 bra 	$L__BB1_4;
$L__BB1_8:
	ret;

}


// ===== COMPILED SASS (sm_100) =====

	.target	sm_100

	.elftype	@"ET_EXEC"


//--------------------- .note.nv.tkinfo           --------------------------
	.section	.note.nv.tkinfo,"",@"SHT_NOTE"
	.sectionflags	@"SHF_NOTE_NV_TKINFO"
	.tkinfo
        /*0018*/ 	.word	0x00000002
        /*0030*/ 	.string	""
        /*0030*/ 	.string	"ptxas"
        /*0030*/ 	.string	"Cuda compilation tools, release 13.0, V13.0.88"
        /*0030*/ 	.string	"Build cuda_13.0.r13.0/compiler.36424714_0"
        /*0030*/ 	.string	"-arch sm_100 -m 64 "



//--------------------- .note.nv.cuinfo           --------------------------
	.section	.note.nv.cuinfo,"",@"SHT_NOTE"
	.sectionflags	@"SHF_NOTE_NV_CUINFO"
        /*0018*/ 	.short	0x0002
        /*001a*/ 	.short	0x0064
        /*001c*/ 	.short	0x0082
	.zero		2


//--------------------- .nv.info                  --------------------------
	.section	.nv.info,"",@"SHT_CUDA_INFO"
	.align	4


	//----- nvinfo : EIATTR_REGCOUNT
	.align		4
        /*0000*/ 	.byte	0x04, 0x2f
        /*0002*/ 	.short	(.L_1 - .L_0)
	.align		4
.L_0:
        /*0004*/ 	.word	index@(_Z7bfs_csrPiS_S_S_iS_S_i)
        /*0008*/ 	.word	0x00000018


	//----- nvinfo : EIATTR_FRAME_SIZE
	.align		4
.L_1:
        /*000c*/ 	.byte	0x04, 0x11
        /*000e*/ 	.short	(.L_3 - .L_2)
	.align		4
.L_2:
        /*0010*/ 	.word	index@(_Z7bfs_csrPiS_S_S_iS_S_i)
        /*0014*/ 	.word	0x00000000


	//----- nvinfo : EIATTR_REGCOUNT
	.align		4
.L_3:
        /*0018*/ 	.byte	0x04, 0x2f
        /*001a*/ 	.short	(.L_5 - .L_4)
	.align		4
.L_4:
        /*001c*/ 	.word	index@(_Z16bfs_update_edgesPiS_S_S_iS_S_)
        /*0020*/ 	.word	0x00000016


	//----- nvinfo : EIATTR_FRAME_SIZE
	.align		4
.L_5:
        /*0024*/ 	.byte	0x04, 0x11
        /*0026*/ 	.short	(.L_7 - .L_6)
	.align		4
.L_6:
        /*0028*/ 	.word	index@(_Z16bfs_update_edgesPiS_S_S_iS_S_)
        /*002c*/ 	.word	0x00000000


	//----- nvinfo : EIATTR_MIN_STACK_SIZE
	.align		4
.L_7:
        /*0030*/ 	.byte	0x04, 0x12
        /*0032*/ 	.short	(.L_9 - .L_8)
	.align		4
.L_8:
        /*0034*/ 	.word	index@(_Z16bfs_update_edgesPiS_S_S_iS_S_)
        /*0038*/ 	.word	0x00000000


	//----- nvinfo : EIATTR_MIN_STACK_SIZE
	.align		4
.L_9:
        /*003c*/ 	.byte	0x04, 0x12
        /*003e*/ 	.short	(.L_11 - .L_10)
	.align		4
.L_10:
        /*0040*/ 	.word	index@(_Z7bfs_csrPiS_S_S_iS_S_i)
        /*0044*/ 	.word	0x00000000
.L_11:


//--------------------- .nv.compat                --------------------------
	.section	.nv.compat,"",@"SHT_CUDA_COMPAT_INFO"
	.align	4
        /*0000*/ 	.byte	0x02, 0x09, 0x00, 0x00, 0x02, 0x02, 0x01, 0x00, 0x02, 0x05, 0x05, 0x00, 0x03, 0x07, 0x01, 0x01
        /*0010*/ 	.byte	0x02, 0x03, 0x00, 0x00, 0x02, 0x06, 0x01, 0x00, 0x04, 0x0b, 0x08, 0x00, 0x09, 0x00, 0x00, 0x00
        /*0020*/ 	.byte	0x00, 0x00, 0x00, 0x00


//--------------------- .nv.info._Z16bfs_update_edgesPiS_S_S_iS_S_ --------------------------
	.section	.nv.info._Z16bfs_update_edgesPiS_S_S_iS_S_,"",@"SHT_CUDA_INFO"
	.sectionflags	@""
	.align	4


	//----- nvinfo : EIATTR_CUDA_API_VERSION
	.align		4
        /*0000*/ 	.byte	0x04, 0x37
        /*0002*/ 	.short	(.L_13 - .L_12)
.L_12:
        /*0004*/ 	.word	0x00000082


	//----- nvinfo : EIATTR_KPARAM_INFO
	.align		4
.L_13:
        /*0008*/ 	.byte	0x04, 0x17
        /*000a*/ 	.short	(.L_15 - .L_14)
.L_14:
        /*000c*/ 	.word	0x00000000
        /*0010*/ 	.short	0x0006
        /*0012*/ 	.short	0x0030
        /*0014*/ 	.byte	0x00, 0xf5, 0x21, 0x00


	//----- nvinfo : EIATTR_KPARAM_INFO
	.align		4
.L_15:
        /*0018*/ 	.byte	0x04, 0x17
        /*001a*/ 	.short	(.L_17 - .L_16)
.L_16:
        /*001c*/ 	.word	0x00000000
        /*0020*/ 	.short	0x0005
        /*0022*/ 	.short	0x0028
        /*0024*/ 	.byte	0x00, 0xf5, 0x21, 0x00


	//----- nvinfo : EIATTR_KPARAM_INFO
	.align		4
.L_17:
        /*0028*/ 	.byte	0x04, 0x17
        /*002a*/ 	.short	(.L_19 - .L_18)
.L_18:
        /*002c*/ 	.word	0x00000000
        /*0030*/ 	.short	0x0004
        /*0032*/ 	.short	0x0020
        /*0034*/ 	.byte	0x00, 0xf0, 0x11, 0x00


	//----- nvinfo : EIATTR_KPARAM_INFO
	.align		4
.L_19:
        /*0038*/ 	.byte	0x04, 0x17
        /*003a*/ 	.short	(.L_21 - .L_20)
.L_20:
        /*003c*/ 	.word	0x00000000
        /*0040*/ 	.short	0x0003
        /*0042*/ 	.short	0x0018
        /*0044*/ 	.byte	0x00, 0xf5, 0x21, 0x00


	//----- nvinfo : EIATTR_KPARAM_INFO
	.align		4
.L_21:
        /*0048*/ 	.byte	0x04, 0x17
        /*004a*/ 	.short	(.L_23 - .L_22)
.L_22:
        /*004c*/ 	.word	0x00000000
        /*0050*/ 	.short	0x0002
        /*0052*/ 	.short	0x0010
        /*0054*/ 	.byte	0x00, 0xf5, 0x21, 0x00


	//----- nvinfo : EIATTR_KPARAM_INFO
	.align		4
.L_23:
        /*0058*/ 	.byte	0x04, 0x17
        /*005a*/ 	.short	(.L_25 - .L_24)
.L_24:
        /*005c*/ 	.word	0x00000000
        /*0060*/ 	.short	0x0001
        /*0062*/ 	.short	0x0008
        /*0064*/ 	.byte	0x00, 0xf5, 0x21, 0x00


	//----- nvinfo : EIATTR_KPARAM_INFO
	.align		4
.L_25:
        /*0068*/ 	.byte	0x04, 0x17
        /*006a*/ 	.short	(.L_27 - .L_26)
.L_26:
        /*006c*/ 	.word	0x00000000
        /*0070*/ 	.short	0x0000
        /*0072*/ 	.short	0x0000
        /*0074*/ 	.byte	0x00, 0xf5, 0x21, 0x00


	//----- nvinfo : EIATTR_SPARSE_MMA_MASK
	.align		4
.L_27:
        /*0078*/ 	.byte	0x03, 0x50
        /*007a*/ 	.short	0x0000


	//----- nvinfo : EIATTR_MAXREG_COUNT
	.align		4
        /*007c*/ 	.byte	0x03, 0x1b
        /*007e*/ 	.short	0x00ff


	//----- nvinfo : EIATTR_MERCURY_ISA_VERSION
	.align		4
        /*0080*/ 	.byte	0x03, 0x5f
        /*0082*/ 	.short	0x0101


	//----- nvinfo : EIATTR_INT_WARP_WIDE_INSTR_OFFSETS
	.align		4
        /*0084*/ 	.byte	0x04, 0x31
        /*0086*/ 	.short	(.L_29 - .L_28)


	//   ....[0]....
.L_28:
        /*0088*/ 	.word	0x00000280


	//   ....[1]....
        /*008c*/ 	.word	0x00000310


	//----- nvinfo : EIATTR_VRC_CTA_INIT_COUNT
	.align		4
.L_29:
        /*0090*/ 	.byte	0x02, 0x4a
	.zero		1
	.zero		1


	//----- nvinfo : EIATTR_EXIT_INSTR_OFFSETS
	.align		4
        /*0094*/ 	.byte	0x04, 0x1c
        /*0096*/ 	.short	(.L_31 - .L_30)


	//   ....[0]....
.L_30:
        /*0098*/ 	.word	0x00000070


	//   ....[1]....
        /*009c*/ 	.word	0x00000100


	//   ....[2]....
        /*00a0*/ 	.word	0x00000160


	//   ....[3]....
        /*00a4*/ 	.word	0x000003a0


	//----- nvinfo : EIATTR_CRS_STACK_SIZE
	.align		4
.L_31:
        /*00a8*/ 	.byte	0x04, 0x1e
        /*00aa*/ 	.short	(.L_33 - .L_32)
.L_32:
        /*00ac*/ 	.word	0x00000000


	//----- nvinfo : EIATTR_CBANK_PARAM_SIZE
	.align		4
.L_33:
        /*00b0*/ 	.byte	0x03, 0x19
        /*00b2*/ 	.short	0x0038


	//----- nvinfo : EIATTR_PARAM_CBANK
	.align		4
        /*00b4*/ 	.byte	0x04, 0x0a
        /*00b6*/ 	.short	(.L_35 - .L_34)
	.align		4
.L_34:
        /*00b8*/ 	.word	index@(.nv.constant0._Z16bfs_update_edgesPiS_S_S_iS_S_)
        /*00bc*/ 	.short	0x0380
        /*00be*/ 	.short	0x0038


	//----- nvinfo : EIATTR_SW_WAR
	.align		4
.L_35:
        /*00c0*/ 	.byte	0x04, 0x36
        /*00c2*/ 	.short	(.L_37 - .L_36)
.L_36:
        /*00c4*/ 	.word	0x00000008
.L_37:


//--------------------- .nv.info._Z7bfs_csrPiS_S_S_iS_S_i --------------------------
	.section	.nv.info._Z7bfs_csrPiS_S_S_iS_S_i,"",@"SHT_CUDA_INFO"
	.sectionflags	@""
	.align	4


	//----- nvinfo : EIATTR_CUDA_API_VERSION
	.align		4
        /*0000*/ 	.byte	0x04, 0x37
        /*0002*/ 	.short	(.L_39 - .L_38)
.L_38:
        /*0004*/ 	.word	0x00000082


	//----- nvinfo : EIATTR_KPARAM_INFO
	.align		4
.L_39:
        /*0008*/ 	.byte	0x04, 0x17
        /*000a*/ 	.short	(.L_41 - .L_40)
.L_40:
        /*000c*/ 	.word	0x00000000
        /*0010*/ 	.short	0x0007
        /*0012*/ 	.short	0x0038
        /*0014*/ 	.byte	0x00, 0xf0, 0x11, 0x00


	//----- nvinfo : EIATTR_KPARAM_INFO
	.align		4
.L_41:
        /*0018*/ 	.byte	0x04, 0x17
        /*001a*/ 	.short	(.L_43 - .L_42)
.L_42:
        /*001c*/ 	.word	0x00000000
        /*0020*/ 	.short	0x0006
        /*0022*/ 	.short	0x0030
        /*0024*/ 	.byte	0x00, 0xf5, 0x21, 0x00


	//----- nvinfo : EIATTR_KPARAM_INFO
	.align		4
.L_43:
        /*0028*/ 	.byte	0x04, 0x17
        /*002a*/ 	.short	(.L_45 - .L_44)
.L_44:
        /*002c*/ 	.word	0x00000000
        /*0030*/ 	.short	0x0005
        /*0032*/ 	.short	0x0028
        /*0034*/ 	.byte	0x00, 0xf5, 0x21, 0x00


	//----- nvinfo : EIATTR_KPARAM_INFO
	.align		4
.L_45:
        /*0038*/ 	.byte	0x04, 0x17
        /*003a*/ 	.short	(.L_47 - .L_46)
.L_46:
        /*003c*/ 	.word	0x00000000
        /*0040*/ 	.short	0x0004
        /*0042*/ 	.short	0x0020
        /*0044*/ 	.byte	0x00, 0xf0, 0x11, 0x00


	//----- nvinfo : EIATTR_KPARAM_INFO
	.align		4
.L_47:
        /*0048*/ 	.byte	0x04, 0x17
        /*004a*/ 	.short	(.L_49 - .L_48)
.L_48:
        /*004c*/ 	.word	0x00000000
        /*0050*/ 	.short	0x0003
        /*0052*/ 	.short	0x0018
        /*0054*/ 	.byte	0x00, 0xf5, 0x21, 0x00


	//----- nvinfo : EIATTR_KPARAM_INFO
	.align		4
.L_49:
        /*0058*/ 	.byte	0x04, 0x17
        /*005a*/ 	.short	(.L_51 - .L_50)
.L_50:
        /*005c*/ 	.word	0x00000000
        /*0060*/ 	.short	0x0002
        /*0062*/ 	.short	0x0010
        /*0064*/ 	.byte	0x00, 0xf5, 0x21, 0x00


	//----- nvinfo : EIATTR_KPARAM_INFO
	.align		4
.L_51:
        /*0068*/ 	.byte	0x04, 0x17
        /*006a*/ 	.short	(.L_53 - .L_52)
.L_52:
        /*006c*/ 	.word	0x00000000
        /*0070*/ 	.short	0x0001
        /*0072*/ 	.short	0x0008
        /*0074*/ 	.byte	0x00, 0xf5, 0x21, 0x00


	//----- nvinfo : EIATTR_KPARAM_INFO
	.align		4
.L_53:
        /*0078*/ 	.byte	0x04, 0x17
        /*007a*/ 	.short	(.L_55 - .L_54)
.L_54:
        /*007c*/ 	.word	0x00000000
        /*0080*/ 	.short	0x0000
        /*0082*/ 	.short	0x0000
        /*0084*/ 	.byte	0x00, 0xf5, 0x21, 0x00


	//----- nvinfo : EIATTR_SPARSE_MMA_MASK
	.align		4
.L_55:
        /*0088*/ 	.byte	0x03, 0x50
        /*008a*/ 	.short	0x0000


	//----- nvinfo : EIATTR_MAXREG_COUNT
	.align		4
        /*008c*/ 	.byte	0x03, 0x1b
        /*008e*/ 	.short	0x00ff


	//----- nvinfo : EIATTR_MERCURY_ISA_VERSION
	.align		4
        /*0090*/ 	.byte	0x03, 0x5f
        /*0092*/ 	.short	0x0101


	//----- nvinfo : EIATTR_INT_WARP_WIDE_INSTR_OFFSETS
	.align		4
        /*0094*/ 	.byte	0x04, 0x31
        /*0096*/ 	.short	(.L_57 - .L_56)


	//   ....[0]....
.L_56:
        /*0098*/ 	.word	0x00000200


	//   ....[1]....
        /*009c*/ 	.word	0x00000290


	//----- nvinfo : EIATTR_VRC_CTA_INIT_COUNT
	.align		4
.L_57:
        /*00a0*/ 	.byte	0x02, 0x4a
	.zero		1
	.zero		1


	//----- nvinfo : EIATTR_EXIT_INSTR_OFFSETS
	.align		4
        /*00a4*/ 	.byte	0x04, 0x1c
        /*00a6*/ 	.short	(.L_59 - .L_58)


	//   ....[0]....
.L_58:
        /*00a8*/ 	.word	0x00000070


	//   ....[1]....
        /*00ac*/ 	.word	0x00000110


	//   ....[2]....
        /*00b0*/ 	.word	0x00000320


	//----- nvinfo : EIATTR_CRS_STACK_SIZE
	.align		4
.L_59:
        /*00b4*/ 	.byte	0x04, 0x1e
        /*00b6*/ 	.short	(.L_61 - .L_60)
.L_60:
        /*00b8*/ 	.word	0x00000000


	//----- nvinfo : EIATTR_CBANK_PARAM_SIZE
	.align		4
.L_61:
        /*00bc*/ 	.byte	0x03, 0x19
        /*00be*/ 	.short	0x003c


	//----- nvinfo : EIATTR_PARAM_CBANK
	.align		4
        /*00c0*/ 	.byte	0x04, 0x0a
        /*00c2*/ 	.short	(.L_63 - .L_62)
	.align		4
.L_62:
        /*00c4*/ 	.word	index@(.nv.constant0._Z7bfs_csrPiS_S_S_iS_S_i)
        /*00c8*/ 	.short	0x0380
        /*00ca*/ 	.short	0x003c


	//----- nvinfo : EIATTR_SW_WAR
	.align		4
.L_63:
        /*00cc*/ 	.byte	0x04, 0x36
        /*00ce*/ 	.short	(.L_65 - .L_64)
.L_64:
        /*00d0*/ 	.word	0x00000008
.L_65:


//--------------------- .nv.callgraph             --------------------------
	.section	.nv.callgraph,"",@"SHT_CUDA_CALLGRAPH"
	.align	4
	.sectionentsize	8
	.align		4
        /*0000*/ 	.word	0x00000000
	.align		4
        /*0004*/ 	.word	0xffffffff
	.align		4
        /*0008*/ 	.word	0x00000000
	.align		4
        /*000c*/ 	.word	0xfffffffe
	.align		4
        /*0010*/ 	.word	0x00000000
	.align		4
        /*0014*/ 	.word	0xfffffffd
	.align		4
        /*0018*/ 	.word	0x00000000
	.align		4
        /*001c*/ 	.word	0xfffffffc


//--------------------- .text._Z16bfs_update_edgesPiS_S_S_iS_S_ --------------------------
	.section	.text._Z16bfs_update_edgesPiS_S_S_iS_S_,"ax",@progbits
	.align	128
        .global         _Z16bfs_update_edgesPiS_S_S_iS_S_
        .type           _Z16bfs_update_edgesPiS_S_S_iS_S_,@function
        .size           _Z16bfs_update_edgesPiS_S_S_iS_S_,(.L_x_8 - _Z16bfs_update_edgesPiS_S_S_iS_S_)
        .other          _Z16bfs_update_edgesPiS_S_S_iS_S_,@"STO_CUDA_ENTRY STV_DEFAULT"
_Z16bfs_update_edgesPiS_S_S_iS_S_:
.text._Z16bfs_update_edgesPiS_S_S_iS_S_:
[----:B------:R-:W-:Y:S01]  /*0000*/  LDC R1, c[0x0][0x37c] ;  /* 0x0000df00ff017b82 */ /* 0x000fe20000000800 */
[----:B------:R-:W0:Y:S07]  /*0010*/  S2R R0, SR_TID.X ;  /* 0x0000000000007919 */ /* 0x000e2e0000002100 */
[----:B------:R-:W0:Y:S01]  /*0020*/  S2UR UR4, SR_CTAID.X ;  /* 0x00000000000479c3 */ /* 0x000e220000002500 */
[----:B------:R-:W1:Y:S07]  /*0030*/  LDCU UR5, c[0x0][0x3a0] ;  /* 0x00007400ff0577ac */ /* 0x000e6e0008000800 */
[----:B------:R-:W0:Y:S02]  /*0040*/  LDC R5, c[0x0][0x360] ;  /* 0x0000d800ff057b82 */ /* 0x000e240000000800 */
[----:B0-----:R-:W-:-:S05]  /*0050*/  IMAD R5, R5, UR4, R0 ;  /* 0x0000000405057c24 */ /* 0x001fca000f8e0200 */
[----:B-1----:R-:W-:-:S13]  /*0060*/  ISETP.GE.AND P0, PT, R5, UR5, PT ;  /* 0x0000000505007c0c */ /* 0x002fda000bf06270 */
[----:B------:R-:W-:Y:S05]  /*0070*/  @P0 EXIT ;  /* 0x000000000000094d */ /* 0x000fea0003800000 */
[----:B------:R-:W0:Y:S01]  /*0080*/  LDC.64 R2, c[0x0][0x398] ;  /* 0x0000e600ff027b82 */ /* 0x000e220000000a00 */
[----:B------:R-:W1:Y:S01]  /*0090*/  LDCU.64 UR4, c[0x0][0x358] ;  /* 0x00006b00ff0477ac */ /* 0x000e620008000a00 */
[----:B0-----:R-:W-:-:S06]  /*00a0*/  IMAD.WIDE R2, R5, 0x4, R2 ;  /* 0x0000000405027825 */ /* 0x001fcc00078e0202 */
[----:B------:R-:W0:Y:S01]  /*00b0*/  LDC.64 R4, c[0x0][0x390] ;  /* 0x0000e400ff047b82 */ /* 0x000e220000000a00 */
[----:B-1----:R-:W0:Y:S02]  /*00c0*/  LDG.E R7, desc[UR4][R2.64] ;  /* 0x0000000402077981 */ /* 0x002e24000c1e1900 */
[----:B0-----:R-:W-:-:S05]  /*00d0*/  IMAD.WIDE R4, R7, 0x4, R4 ;  /* 0x0000000407047825 */ /* 0x001fca00078e0204 */
[----:B------:R-:W2:Y:S02]  /*00e0*/  LDG.E R0, desc[UR4][R4.64] ;  /* 0x0000000404007981 */ /* 0x000ea4000c1e1900 */
[----:B--2---:R-:W-:-:S13]  /*00f0*/  ISETP.GE.AND P0, PT, R0, RZ, PT ;  /* 0x000000ff0000720c */ /* 0x004fda0003f06270 */
[----:B------:R-:W-:Y:S05]  /*0100*/  @!P0 EXIT ;  /* 0x000000000000894d */ /* 0x000fea0003800000 */
[----:B------:R-:W0:Y:S02]  /*0110*/  LDC.64 R2, c[0x0][0x380] ;  /* 0x0000e000ff027b82 */ /* 0x000e240000000a00 */
[----:B0-----:R-:W-:-:S05]  /*0120*/  IMAD.WIDE R2, R7, 0x4, R2 ;  /* 0x0000000407027825 */ /* 0x001fca00078e0202 */
[----:B------:R-:W2:Y:S04]  /*0130*/  LDG.E R11, desc[UR4][R2.64] ;  /* 0x00000004020b7981 */ /* 0x000ea8000c1e1900 */
[----:B------:R-:W2:Y:S02]  /*0140*/  LDG.E R4, desc[UR4][R2.64+0x4] ;  /* 0x0000040402047981 */ /* 0x000ea4000c1e1900 */
[----:B--2---:R-:W-:-:S13]  /*0150*/  ISETP.GE.AND P0, PT, R11, R4, PT ;  /* 0x000000040b00720c */ /* 0x004fda0003f06270 */
[----:B------:R-:W-:Y:S05]  /*0160*/  @P0 EXIT ;  /* 0x000000000000094d */ /* 0x000fea0003800000 */
[----:B------:R-:W0:Y:S01]  /*0170*/  LDC.64 R4, c[0x0][0x388] ;  /* 0x0000e200ff047b82 */ /* 0x000e220000000a00 */
[----:B------:R-:W-:-:S07]  /*0180*/  VIADD R0, R0, 0x1 ;  /* 0x0000000100007836 */ /* 0x000fce0000000000 */
[----:B------:R-:W1:Y:S08]  /*0190*/  LDC.64 R6, c[0x0][0x390] ;  /* 0x0000e400ff067b82 */ /* 0x000e700000000a00 */
[----:B------:R-:W2:Y:S02]  /*01a0*/  LDC.64 R8, c[0x0][0x3a8] ;  /* 0x0000ea00ff087b82 */ /* 0x000ea40000000a00 */
.L_x_2:
[----:B0-----:R-:W-:-:S05]  /*01b0*/  IMAD.WIDE R12, R11, 0x4, R4 ;  /* 0x000000040b0c7825 */ /* 0x001fca00078e0204 */
[----:B------:R-:W1:Y:S02]  /*01c0*/  LDG.E R19, desc[UR4][R12.64] ;  /* 0x000000040c137981 */ /* 0x000e64000c1e1900 */
[----:B-1----:R-:W-:-:S05]  /*01d0*/  IMAD.WIDE R14, R19, 0x4, R6 ;  /* 0x00000004130e7825 */ /* 0x002fca00078e0206 */
[----:B------:R-:W3:Y:S01]  /*01e0*/  LDG.E R17, desc[UR4][R14.64] ;  /* 0x000000040e117981 */ /* 0x000ee2000c1e1900 */
[----:B------:R-:W-:Y:S01]  /*01f0*/  BSSY.RECONVERGENT B0, `(.L_x_0) ;  /* 0x0000016000007945 */ /* 0x000fe20003800200 */
[----:B---3--:R-:W-:Y:S02]  /*0200*/  ISETP.GE.AND P0, PT, R0, R17, PT ;  /* 0x000000110000720c */ /* 0x008fe40003f06270 */
[----:B------:R-:W-:-:S13]  /*0210*/  ISETP.NE.AND P1, PT, R17, -0x1, PT ;  /* 0xffffffff1100780c */ /* 0x000fda0003f25270 */
[----:B------:R-:W-:Y:S05]  /*0220*/  @P0 BRA P1, `(.L_x_1) ;  /* 0x0000000000480947 */ /* 0x000fea0000800000 */
[----:B------:R-:W3:Y:S02]  /*0230*/  ATOMG.E.MIN.S32.STRONG.GPU PT, R15, desc[UR4][R14.64], R0 ;  /* 0x800000000e0f79a8 */ /* 0x000ee400089ef304 */
[C---:B---3--:R-:W-:Y:S02]  /*0240*/  ISETP.GT.AND P0, PT, R15.reuse, R0, PT ;  /* 0x000000000f00720c */ /* 0x048fe40003f04270 */
[----:B------:R-:W-:-:S13]  /*0250*/  ISETP.NE.AND P1, PT, R15, -0x1, PT ;  /* 0xffffffff0f00780c */ /* 0x000fda0003f25270 */
[----:B------:R-:W-:Y:S05]  /*0260*/  @!P0 BRA P1, `(.L_x_1) ;  /* 0x0000000000388947 */ /* 0x000fea0000800000 */
[----:B------:R-:W0:Y:S01]  /*0270*/  S2R R15, SR_LANEID ;  /* 0x00000000000f7919 */ /* 0x000e220000000000 */
[----:B------:R-:W-:Y:S01]  /*0280*/  VOTEU.ANY UR6, UPT, PT ;  /* 0x0000000000067886 */ /* 0x000fe200038e0100 */
[----:B------:R-:W1:Y:S01]  /*0290*/  LDC.64 R12, c[0x0][0x3b0] ;  /* 0x0000ec00ff0c7b82 */ /* 0x000e620000000a00 */
[----:B------:R-:W0:Y:S08]  /*02a0*/  FLO.U32 R10, UR6 ;  /* 0x00000006000a7d00 */ /* 0x000e3000080e0000 */
[----:B------:R-:W1:Y:S01]  /*02b0*/  POPC R17, UR6 ;  /* 0x0000000600117d09 */ /* 0x000e620008000000 */
[----:B0-----:R-:W-:-:S13]  /*02c0*/  ISETP.EQ.U32.AND P0, PT, R10, R15, PT ;  /* 0x0000000f0a00720c */ /* 0x001fda0003f02070 */
[----:B-1----:R-:W3:Y:S01]  /*02d0*/  @P0 ATOMG.E.ADD.STRONG.GPU PT, R13, desc[UR4][R12.64], R17 ;  /* 0x800000110c0d09a8 */ /* 0x002ee200081ef104 */
[----:B------:R-:W0:Y:S02]  /*02e0*/  S2R R14, SR_LTMASK ;  /* 0x00000000000e7919 */ /* 0x000e240000003900 */
[----:B0-----:R-:W-:-:S06]  /*02f0*/  LOP3.LUT R16, R14, UR6, RZ, 0xc0, !PT ;  /* 0x000000060e107c12 */ /* 0x001fcc000f8ec0ff */
[----:B------:R-:W0:Y:S01]  /*0300*/  POPC R16, R16 ;  /* 0x0000001000107309 */ /* 0x000e220000000000 */
[----:B---3--:R-:W0:Y:S02]  /*0310*/  SHFL.IDX PT, R15, R13, R10, 0x1f ;  /* 0x00001f0a0d0f7589 */ /* 0x008e2400000e0000 */
[----:B0-----:R-:W-:-:S04]  /*0320*/  IMAD.IADD R15, R15, 0x1, R16 ;  /* 0x000000010f0f7824 */ /* 0x001fc800078e0210 */
[----:B--2---:R-:W-:-:S05]  /*0330*/  IMAD.WIDE R14, R15, 0x4, R8 ;  /* 0x000000040f0e7825 */ /* 0x004fca00078e0208 */
[----:B------:R0:W-:Y:S02]  /*0340*/  STG.E desc[UR4][R14.64], R19 ;  /* 0x000000130e007986 */ /* 0x0001e4000c101904 */
.L_x_1:
[----:B------:R-:W-:Y:S05]  /*0350*/  BSYNC.RECONVERGENT B0 ;  /* 0x0000000000007941 */ /* 0x000fea0003800200 */
.L_x_0:
[----:B------:R-:W3:Y:S01]  /*0360*/  LDG.E R10, desc[UR4][R2.64+0x4] ;  /* 0x00000404020a7981 */ /* 0x000ee2000c1e1900 */
[----:B------:R-:W-:-:S05]  /*0370*/  VIADD R11, R11, 0x1 ;  /* 0x000000010b0b7836 */ /* 0x000fca0000000000 */
[----:B---3--:R-:W-:-:S13]  /*0380*/  ISETP.GE.AND P0, PT, R11, R10, PT ;  /* 0x0000000a0b00720c */ /* 0x008fda0003f06270 */
[----:B------:R-:W-:Y:S05]  /*0390*/  @!P0 BRA `(.L_x_2) ;  /* 0xfffffffc00848947 */ /* 0x000fea000383ffff */
[----:B------:R-:W-:Y:S05]  /*03a0*/  EXIT ;  /* 0x000000000000794d */ /* 0x000fea0003800000 */
.L_x_3:
[----:B------:R-:W-:-:S00]  /*03b0*/  BRA `(.L_x_3) ;  /* 0xfffffffc00fc7947 */ /* 0x000fc0000383ffff */
[----:B------:R-:W-:-:S00]  /*03c0*/  NOP ;  /* 0x0000000000007918 */ /* 0x000fc00000000000 */
        /* <DEDUP_REMOVED lines=11> */
.L_x_8:


//--------------------- .text._Z7bfs_csrPiS_S_S_iS_S_i --------------------------
	.section	.text._Z7bfs_csrPiS_S_S_iS_S_i,"ax",@progbits
	.align	128
        .global         _Z7bfs_csrPiS_S_S_iS_S_i
        .type           _Z7bfs_csrPiS_S_S_iS_S_i,@function
        .size           _Z7bfs_csrPiS_S_S_iS_S_i,(.L_x_9 - _Z7bfs_csrPiS_S_S_iS_S_i)
        .other          _Z7bfs_csrPiS_S_S_iS_S_i,@"STO_CUDA_ENTRY STV_DEFAULT"
_Z7bfs_csrPiS_S_S_iS_S_i:
.text._Z7bfs_csrPiS_S_S_iS_S_i:
        /* <DEDUP_REMOVED lines=14> */
[----:B------:R-:W2:Y:S04]  /*00e0*/  LDG.E R13, desc[UR4][R2.64] ;  /* 0x00000004020d7981 */ /* 0x000ea8000c1e1900 */
[----:B------:R-:W2:Y:S02]  /*00f0*/  LDG.E R0, desc[UR4][R2.64+0x4] ;  /* 0x0000040402007981 */ /* 0x000ea4000c1e1900 */
[----:B--2---:R-:W-:-:S13]  /*0100*/  ISETP.GE.AND P0, PT, R13, R0, PT ;  /* 0x000000000d00720c */ /* 0x004fda0003f06270 */
[----:B------:R-:W-:Y:S05]  /*0110*/  @P0 EXIT ;  /* 0x000000000000094d */ /* 0x000fea0003800000 */
[----:B------:R-:W0:Y:S08]  /*0120*/  LDC R11, c[0x0][0x3b8] ;  /* 0x0000ee00ff0b7b82 */ /* 0x000e300000000800 */
[----:B------:R-:W1:Y:S08]  /*0130*/  LDC.64 R4, c[0x0][0x388] ;  /* 0x0000e200ff047b82 */ /* 0x000e700000000a00 */
[----:B------:R-:W2:Y:S08]  /*0140*/  LDC.64 R6, c[0x0][0x390] ;  /* 0x0000e400ff067b82 */ /* 0x000eb00000000a00 */
[----:B------:R-:W3:Y:S01]  /*0150*/  LDC.64 R8, c[0x0][0x3a8] ;  /* 0x0000ea00ff087b82 */ /* 0x000ee20000000a00 */
[----:B0-----:R-:W-:-:S07]  /*0160*/  VIADD R11, R11, 0x1 ;  /* 0x000000010b0b7836 */ /* 0x001fce0000000000 */
.L_x_6:
[----:B-1----:R-:W-:-:S05]  /*0170*/  IMAD.WIDE R14, R13, 0x4, R4 ;  /* 0x000000040d0e7825 */ /* 0x002fca00078e0204 */
[----:B0-----:R-:W2:Y:S01]  /*0180*/  LDG.E R21, desc[UR4][R14.64] ;  /* 0x000000040e157981 */ /* 0x001ea2000c1e1900 */
[----:B------:R-:W-:Y:S02]  /*0190*/  IMAD.MOV.U32 R10, RZ, RZ, -0x1 ;  /* 0xffffffffff0a7424 */ /* 0x000fe400078e00ff */
[----:B--2---:R-:W-:-:S05]  /*01a0*/  IMAD.WIDE R16, R21, 0x4, R6 ;  /* 0x0000000415107825 */ /* 0x004fca00078e0206 */
[----:B------:R-:W2:Y:S01]  /*01b0*/  ATOMG.E.CAS.STRONG.GPU PT, R10, [R16], R10, R11 ;  /* 0x0000000a100a73a9 */ /* 0x000ea200001ee10b */
[----:B------:R-:W-:Y:S01]  /*01c0*/  BSSY.RECONVERGENT B0, `(.L_x_4) ;  /* 0x0000011000007945 */ /* 0x000fe20003800200 */
[----:B--2---:R-:W-:-:S13]  /*01d0*/  ISETP.NE.AND P0, PT, R10, -0x1, PT ;  /* 0xffffffff0a00780c */ /* 0x004fda0003f05270 */
[----:B------:R-:W-:Y:S05]  /*01e0*/  @P0 BRA `(.L_x_5) ;  /* 0x0000000000380947 */ /* 0x000fea0003800000 */
[----:B------:R-:W0:Y:S01]  /*01f0*/  S2R R17, SR_LANEID ;  /* 0x0000000000117919 */ /* 0x000e220000000000 */
[----:B------:R-:W-:Y:S01]  /*0200*/  VOTEU.ANY UR6, UPT, PT ;  /* 0x0000000000067886 */ /* 0x000fe200038e0100 */
[----:B------:R-:W1:Y:S01]  /*0210*/  LDC.64 R14, c[0x0][0x3b0] ;  /* 0x0000ec00ff0e7b82 */ /* 0x000e620000000a00 */
[----:B------:R-:W0:Y:S08]  /*0220*/  FLO.U32 R0, UR6 ;  /* 0x0000000600007d00 */ /* 0x000e3000080e0000 */
[----:B------:R-:W1:Y:S01]  /*0230*/  POPC R19, UR6 ;  /* 0x0000000600137d09 */ /* 0x000e620008000000 */
[----:B0-----:R-:W-:-:S13]  /*0240*/  ISETP.EQ.U32.AND P0, PT, R0, R17, PT ;  /* 0x000000110000720c */ /* 0x001fda0003f02070 */
[----:B-1----:R-:W2:Y:S01]  /*0250*/  @P0 ATOMG.E.ADD.STRONG.GPU PT, R15, desc[UR4][R14.64], R19 ;  /* 0x800000130e0f09a8 */ /* 0x002ea200081ef104 */
[----:B------:R-:W0:Y:S02]  /*0260*/  S2R R10, SR_LTMASK ;  /* 0x00000000000a7919 */ /* 0x000e240000003900 */
[----:B0-----:R-:W-:-:S06]  /*0270*/  LOP3.LUT R10, R10, UR6, RZ, 0xc0, !PT ;  /* 0x000000060a0a7c12 */ /* 0x001fcc000f8ec0ff */
[----:B------:R-:W0:Y:S01]  /*0280*/  POPC R10, R10 ;  /* 0x0000000a000a7309 */ /* 0x000e220000000000 */
[----:B--2---:R-:W0:Y:S02]  /*0290*/  SHFL.IDX PT, R17, R15, R0, 0x1f ;  /* 0x00001f000f117589 */ /* 0x004e2400000e0000 */
[----:B0-----:R-:W-:-:S05]  /*02a0*/  IADD3 R17, PT, PT, R17, R10, RZ ;  /* 0x0000000a11117210 */ /* 0x001fca0007ffe0ff */
[----:B---3--:R-:W-:-:S05]  /*02b0*/  IMAD.WIDE R16, R17, 0x4, R8 ;  /* 0x0000000411107825 */ /* 0x008fca00078e0208 */
[----:B------:R0:W-:Y:S02]  /*02c0*/  STG.E desc[UR4][R16.64], R21 ;  /* 0x0000001510007986 */ /* 0x0001e4000c101904 */
.L_x_5:
[----:B------:R-:W-:Y:S05]  /*02d0*/  BSYNC.RECONVERGENT B0 ;  /* 0x0000000000007941 */ /* 0x000fea0003800200 */
.L_x_4:
[----:B------:R-:W2:Y:S01]  /*02e0*/  LDG.E R0, desc[UR4][R2.64+0x4] ;  /* 0x0000040402007981 */ /* 0x000ea2000c1e1900 */
[----:B------:R-:W-:-:S04]  /*02f0*/  IADD3 R13, PT, PT, R13, 0x1, RZ ;  /* 0x000000010d0d7810 */ /* 0x000fc80007ffe0ff */
[----:B--2---:R-:W-:-:S13]  /*0300*/  ISETP.GE.AND P0, PT, R13, R0, PT ;  /* 0x000000000d00720c */ /* 0x004fda0003f06270 */
[----:B------:R-:W-:Y:S05]  /*0310*/  @!P0 BRA `(.L_x_6) ;  /* 0xfffffffc00948947 */ /* 0x000fea000383ffff */
[----:B------:R-:W-:Y:S05]  /*0320*/  EXIT ;  /* 0x000000000000794d */ /* 0x000fea0003800000 */
.L_x_7:
        /* <DEDUP_REMOVED lines=13> */
.L_x_9:


//--------------------- .nv.shared.reserved.0     --------------------------
	.section	.nv.shared.reserved.0,"aw",@nobits
	.weak		__nv_reservedSMEM_offset_0_alias
	.size		__nv_reservedSMEM_offset_0_alias, 0, 64
	.other		__nv_reservedSMEM_offset_0_alias,@"STO_CUDA_RESERVED_SHARED STV_DEFAULT"
__nv_reservedSMEM_offset_0_alias:
	.zero		0
	.zero		64


//--------------------- .nv.constant0._Z16bfs_update_edgesPiS_S_S_iS_S_ --------------------------
	.section	.nv.constant0._Z16bfs_update_edgesPiS_S_S_iS_S_,"a",@progbits
	.sectionflags	@""
	.align	4
.nv.constant0._Z16bfs_update_edgesPiS_S_S_iS_S_:
	.zero		952


//--------------------- .nv.constant0._Z7bfs_csrPiS_S_S_iS_S_i --------------------------
	.section	.nv.constant0._Z7bfs_csrPiS_S_S_iS_S_i,"a",@progbits
	.sectionflags	@""
	.align	4
.nv.constant0._Z7bfs_csrPiS_S_S_iS_S_i:
	.zero		956


//--------------------- SYMBOLS --------------------------

	.type		.nv.reservedSmem.offset0,@object
	.size		.nv.reservedSmem.offset0,0x4
